	.headerflags	@"EF_CUDA_TEXMODE_UNIFIED EF_CUDA_64BIT_ADDRESS EF_CUDA_ACCELERATORS EF_CUDA_SM90 EF_CUDA_VIRTUAL_SM(EF_CUDA_SM90)"
	.elftype	@"ET_EXEC"


//--------------------- .nv.info                  --------------------------
	.section	.nv.info,"",@"SHT_CUDA_INFO"
	.align	4


	//----- nvinfo : EIATTR_REGCOUNT
	.align		4
        /*0000*/ 	.byte	0x04, 0x2f
        /*0002*/ 	.short	(.L_1 - .L_0)
	.align		4
.L_0:
        /*0004*/ 	.word	index@(triton_poi_fused_add_clamp_34)
        /*0008*/ 	.word	0x00000008


	//----- nvinfo : EIATTR_MIN_STACK_SIZE
	.align		4
.L_1:
        /*000c*/ 	.byte	0x04, 0x12
        /*000e*/ 	.short	(.L_3 - .L_2)
	.align		4
.L_2:
        /*0010*/ 	.word	index@(triton_poi_fused_add_clamp_34)
        /*0014*/ 	.word	0x00000000


	//----- nvinfo : EIATTR_FRAME_SIZE
	.align		4
.L_3:
        /*0018*/ 	.byte	0x04, 0x11
        /*001a*/ 	.short	(.L_5 - .L_4)
	.align		4
.L_4:
        /*001c*/ 	.word	index@(triton_poi_fused_add_clamp_34)
        /*0020*/ 	.word	0x00000000


	//----- nvinfo : EIATTR_MIN_STACK_SIZE
	.align		4
.L_5:
        /*0024*/ 	.byte	0x04, 0x12
        /*0026*/ 	.short	(.L_7 - .L_6)
	.align		4
.L_6:
        /*0028*/ 	.word	index@(triton_poi_fused_add_clamp_34)
        /*002c*/ 	.word	0x00000000
.L_7:


//--------------------- .nv.info.triton_poi_fused_add_clamp_34 --------------------------
	.section	.nv.info.triton_poi_fused_add_clamp_34,"",@"SHT_CUDA_INFO"
	.sectionflags	@""
	.align	4


	//----- nvinfo : EIATTR_CUDA_API_VERSION
	.align		4
        /*0000*/ 	.byte	0x04, 0x37
        /*0002*/ 	.short	(.L_9 - .L_8)
.L_8:
        /*0004*/ 	.word	0x0000007c


	//----- nvinfo : EIATTR_KPARAM_INFO
	.align		4
.L_9:
        /*0008*/ 	.byte	0x04, 0x17
        /*000a*/ 	.short	(.L_11 - .L_10)
.L_10:
        /*000c*/ 	.word	0x00000000
        /*0010*/ 	.short	0x0001
        /*0012*/ 	.short	0x0008
        /*0014*/ 	.byte	0x00, 0xf0, 0x11, 0x00


	//----- nvinfo : EIATTR_KPARAM_INFO
	.align		4
.L_11:
        /*0018*/ 	.byte	0x04, 0x17
        /*001a*/ 	.short	(.L_13 - .L_12)
.L_12:
        /*001c*/ 	.word	0x00000000
        /*0020*/ 	.short	0x0000
        /*0022*/ 	.short	0x0000
        /*0024*/ 	.byte	0x00, 0xf4, 0x21, 0x00


	//----- nvinfo : EIATTR_SPARSE_MMA_MASK
	.align		4
.L_13:
        /*0028*/ 	.byte	0x03, 0x50
        /*002a*/ 	.short	0x0000


	//----- nvinfo : EIATTR_MAXREG_COUNT
	.align		4
        /*002c*/ 	.byte	0x03, 0x1b
        /*002e*/ 	.short	0x00ff


	//----- nvinfo : EIATTR_EXIT_INSTR_OFFSETS
	.align		4
        /*0030*/ 	.byte	0x04, 0x1c
        /*0032*/ 	.short	(.L_15 - .L_14)


	//   ....[0]....
.L_14:
        /*0034*/ 	.word	0x00000120


	//   ....[1]....
        /*0038*/ 	.word	0x00000150


	//----- nvinfo : EIATTR_REQNTID
	.align		4
.L_15:
        /*003c*/ 	.byte	0x04, 0x10
        /*003e*/ 	.short	(.L_17 - .L_16)
.L_16:
        /*0040*/ 	.word	0x00000020
        /*0044*/ 	.word	0x00000001
        /*0048*/ 	.word	0x00000001


	//----- nvinfo : EIATTR_CBANK_PARAM_SIZE
	.align		4
.L_17:
        /*004c*/ 	.byte	0x03, 0x19
        /*004e*/ 	.short	0x000c


	//----- nvinfo : EIATTR_PARAM_CBANK
	.align		4
        /*0050*/ 	.byte	0x04, 0x0a
        /*0052*/ 	.short	(.L_19 - .L_18)
	.align		4
.L_18:
        /*0054*/ 	.word	index@(.nv.constant0.triton_poi_fused_add_clamp_34)
        /*0058*/ 	.short	0x0210
        /*005a*/ 	.short	0x000c


	//----- nvinfo : EIATTR_SW_WAR
	.align		4
.L_19:
        /*005c*/ 	.byte	0x04, 0x36
        /*005e*/ 	.short	(.L_21 - .L_20)
.L_20:
        /*0060*/ 	.word	0x00000008
.L_21:


//--------------------- .nv.callgraph             --------------------------
	.section	.nv.callgraph,"",@"SHT_CUDA_CALLGRAPH"
	.align	4
	.sectionentsize	8
	.align		4
        /*0000*/ 	.word	0x00000000
	.align		4
        /*0004*/ 	.word	0xffffffff
	.align		4
        /*0008*/ 	.word	0x00000000
	.align		4
        /*000c*/ 	.word	0xfffffffe
	.align		4
        /*0010*/ 	.word	0x00000000
	.align		4
        /*0014*/ 	.word	0xfffffffd
	.align		4
        /*0018*/ 	.word	0x00000000
	.align		4
        /*001c*/ 	.word	0xfffffffc


//--------------------- .text.triton_poi_fused_add_clamp_34 --------------------------
	.section	.text.triton_poi_fused_add_clamp_34,"ax",@progbits
	.align	128
        .global         triton_poi_fused_add_clamp_34
        .type           triton_poi_fused_add_clamp_34,@function
        .size           triton_poi_fused_add_clamp_34,(.L_x_1 - triton_poi_fused_add_clamp_34)
        .other          triton_poi_fused_add_clamp_34,@"STO_CUDA_ENTRY STV_DEFAULT"
triton_poi_fused_add_clamp_34:
.text.triton_poi_fused_add_clamp_34:
[----:B------:R-:W0:Y:S02]  /*0000*/  LDC R1, c[0x0][0x28] ;  /* 0x00000a00ff017b82 */ /* 0x000e240000000800 */
[----:B------:R-:W1:Y:S01]  /*0010*/  S2R R2, SR_TID.X ;  /* 0x0000000000027919 */ /* 0x000e620000002100 */
[----:B------:R-:W-:Y:S01]  /*0020*/  IMAD.MOV.U32 R5, RZ, RZ, 0x3e000000 ;  /* 0x3e000000ff057424 */ /* 0x000fe200078e00ff */
[----:B------:R-:W2:Y:S01]  /*0030*/  S2R R3, SR_CTAID.X ;  /* 0x0000000000037919 */ /* 0x000ea20000002500 */
[C---:B-1----:R-:W-:Y:S02]  /*0040*/  LOP3.LUT R0, R2.reuse, 0xf, RZ, 0xc0, !PT ;  /* 0x0000000f02007812 */ /* 0x042fe400078ec0ff */
[----:B------:R-:W-:-:S03]  /*0050*/  LOP3.LUT P0, RZ, R2, 0x10, RZ, 0xc0, !PT ;  /* 0x0000001002ff7812 */ /* 0x000fc6000780c0ff */
[----:B--2---:R-:W-:-:S05]  /*0060*/  IMAD R3, R3, 0x10, R0 ;  /* 0x0000001003037824 */ /* 0x004fca00078e0200 */
[----:B------:R-:W-:Y:S02]  /*0070*/  I2FP.F32.S32 R0, R3 ;  /* 0x0000000300007245 */ /* 0x000fe40000201400 */
[----:B------:R-:W-:-:S03]  /*0080*/  ISETP.LT.AND P0, PT, R3, 0x10, !P0 ;  /* 0x000000100300780c */ /* 0x000fc60004701270 */
[----:B------:R-:W-:-:S04]  /*0090*/  FADD R0, R0, 0.5 ;  /* 0x3f00000000007421 */ /* 0x000fc80000000000 */
[----:B------:R-:W-:Y:S02]  /*00a0*/  FFMA R0, R0, R5, -0.5 ;  /* 0xbf00000000007423 */ /* 0x000fe40000000005 */
[----:B------:R-:W1:Y:S03]  /*00b0*/  LDC.64 R4, c[0x0][0x210] ;  /* 0x00008400ff047b82 */ /* 0x000e660000000a00 */
[----:B------:R-:W-:-:S06]  /*00c0*/  FMNMX R0, RZ, R0, !PT ;  /* 0x00000000ff007209 */ /* 0x000fcc0007800000 */
[----:B------:R-:W2:Y:S02]  /*00d0*/  F2I.TRUNC.NTZ R0, R0 ;  /* 0x0000000000007305 */ /* 0x000ea4000020f100 */
[----:B--2---:R-:W-:Y:S01]  /*00e0*/  VIMNMX R2, RZ, R0, PT ;  /* 0x00000000ff027248 */ /* 0x004fe20003fe0100 */
[----:B-1----:R-:W-:-:S04]  /*00f0*/  IMAD.WIDE R4, R3, 0x8, R4 ;  /* 0x0000000803047825 */ /* 0x002fc800078e0204 */
[----:B------:R-:W-:-:S05]  /*0100*/  VIADD R2, R2, 0x1 ;  /* 0x0000000102027836 */ /* 0x000fca0000000000 */
[----:B------:R-:W-:Y:S01]  /*0110*/  SHF.R.S32.HI R3, RZ, 0x1f, R2 ;  /* 0x0000001fff037819 */ /* 0x000fe20000011402 */
[----:B------:R-:W-:Y:S06]  /*0120*/  @!P0 EXIT ;  /* 0x000000000000894d */ /* 0x000fec0003800000 */
[----:B------:R-:W-:Y:S02]  /*0130*/  ULDC.64 UR4, c[0x0][0x208] ;  /* 0x0000820000047ab9 */ /* 0x000fe40000000a00 */
[----:B------:R-:W-:Y:S01]  /*0140*/  STG.E.64 desc[UR4][R4.64], R2 ;  /* 0x0000000204007986 */ /* 0x000fe2000c101b04 */
[----:B------:R-:W-:Y:S05]  /*0150*/  EXIT ;  /* 0x000000000000794d */ /* 0x000fea0003800000 */
.L_x_0:
[----:B------:R-:W-:-:S00]  /*0160*/  BRA `(.L_x_0) ;  /* 0xfffffffc00fc7947 */ /* 0x000fc0000383ffff */
[----:B------:R-:W-:-:S00]  /*0170*/  NOP ;  /* 0x0000000000007918 */ /* 0x000fc00000000000 */
        /* <DEDUP_REMOVED lines=8> */
.L_x_1:


//--------------------- .nv.constant0.triton_poi_fused_add_clamp_34 --------------------------
	.section	.nv.constant0.triton_poi_fused_add_clamp_34,"a",@progbits
	.sectionflags	@""
	.align	4
.nv.constant0.triton_poi_fused_add_clamp_34:
	.zero		540
